//
// Generated by NVIDIA NVVM Compiler
//
// Compiler Build ID: CL-36424714
// Cuda compilation tools, release 13.0, V13.0.88
// Based on NVVM 20.0.0
//

.version 9.0
.target sm_100
.address_size 64

	// .globl	_Z13simpleKernel2IfEviii
// _ZZ13simpleKernel2IfEviiiE6shared has been demoted

.visible .entry _Z13simpleKernel2IfEviii(
	.param .u32 _Z13simpleKernel2IfEviii_param_0,
	.param .u32 _Z13simpleKernel2IfEviii_param_1,
	.param .u32 _Z13simpleKernel2IfEviii_param_2
)
{
	.reg .pred 	%p<4>;
	.reg .b32 	%r<12>;
	.reg .b32 	%f<2>;
	// demoted variable
	.shared .align 4 .b8 _ZZ13simpleKernel2IfEviiiE6shared[4096];
	ld.param.u32 	%r2, [_Z13simpleKernel2IfEviii_param_0];
	ld.param.u32 	%r3, [_Z13simpleKernel2IfEviii_param_1];
	ld.param.u32 	%r4, [_Z13simpleKernel2IfEviii_param_2];
	mov.u32 	%r5, %ctaid.x;
	mov.u32 	%r1, %tid.x;
	mad.lo.s32 	%r6, %r4, %r5, %r1;
	setp.ge.s32 	%p1, %r6, %r2;
	setp.lt.s32 	%p2, %r3, 1;
	or.pred  	%p3, %p1, %p2;
	@%p3 bra 	$L__BB0_2;
	shl.b32 	%r7, %r1, 2;
	xor.b32  	%r8, %r7, 4092;
	mov.u32 	%r9, _ZZ13simpleKernel2IfEviiiE6shared;
	add.s32 	%r10, %r9, %r8;
	add.s32 	%r11, %r9, %r7;
	ld.shared.f32 	%f1, [%r11];
	st.shared.f32 	[%r10], %f1;
$L__BB0_2:
	ret;

}


// ===== COMPILED SASS (sm_100) =====

	.target	sm_100

	.elftype	@"ET_EXEC"


//--------------------- .note.nv.tkinfo           --------------------------
	.section	.note.nv.tkinfo,"",@"SHT_NOTE"
	.sectionflags	@"SHF_NOTE_NV_TKINFO"
	.tkinfo
        /*0018*/ 	.word	0x00000002
        /*0030*/ 	.string	""
        /*0030*/ 	.string	"ptxas"
        /*0030*/ 	.string	"Cuda compilation tools, release 13.0, V13.0.88"
        /*0030*/ 	.string	"Build cuda_13.0.r13.0/compiler.36424714_0"
        /*0030*/ 	.string	"-arch sm_100 -m 64 "



//--------------------- .note.nv.cuinfo           --------------------------
	.section	.note.nv.cuinfo,"",@"SHT_NOTE"
	.sectionflags	@"SHF_NOTE_NV_CUINFO"
        /*0018*/ 	.short	0x0002
        /*001a*/ 	.short	0x0064
        /*001c*/ 	.short	0x0082
	.zero		2


//--------------------- .nv.info                  --------------------------
	.section	.nv.info,"",@"SHT_CUDA_INFO"
	.align	4


	//----- nvinfo : EIATTR_REGCOUNT
	.align		4
        /*0000*/ 	.byte	0x04, 0x2f
        /*0002*/ 	.short	(.L_1 - .L_0)
	.align		4
.L_0:
        /*0004*/ 	.word	index@(_Z13simpleKernel2IfEviii)
        /*0008*/ 	.word	0x00000008


	//----- nvinfo : EIATTR_FRAME_SIZE
	.align		4
.L_1:
        /*000c*/ 	.byte	0x04, 0x11
        /*000e*/ 	.short	(.L_3 - .L_2)
	.align		4
.L_2:
        /*0010*/ 	.word	index@(_Z13simpleKernel2IfEviii)
        /*0014*/ 	.word	0x00000000


	//----- nvinfo : EIATTR_MIN_STACK_SIZE
	.align		4
.L_3:
        /*0018*/ 	.byte	0x04, 0x12
        /*001a*/ 	.short	(.L_5 - .L_4)
	.align		4
.L_4:
        /*001c*/ 	.word	index@(_Z13simpleKernel2IfEviii)
        /*0020*/ 	.word	0x00000000
.L_5:


//--------------------- .nv.compat                --------------------------
	.section	.nv.compat,"",@"SHT_CUDA_COMPAT_INFO"
	.align	4
        /*0000*/ 	.byte	0x02, 0x09, 0x00, 0x00, 0x02, 0x02, 0x01, 0x00, 0x02, 0x05, 0x05, 0x00, 0x03, 0x07, 0x01, 0x01
        /*0010*/ 	.byte	0x02, 0x03, 0x00, 0x00, 0x02, 0x06, 0x01, 0x00, 0x04, 0x0b, 0x08, 0x00, 0x09, 0x00, 0x00, 0x00
        /*0020*/ 	.byte	0x00, 0x00, 0x00, 0x00


//--------------------- .nv.info._Z13simpleKernel2IfEviii --------------------------
	.section	.nv.info._Z13simpleKernel2IfEviii,"",@"SHT_CUDA_INFO"
	.sectionflags	@""
	.align	4


	//----- nvinfo : EIATTR_CUDA_API_VERSION
	.align		4
        /*0000*/ 	.byte	0x04, 0x37
        /*0002*/ 	.short	(.L_7 - .L_6)
.L_6:
        /*0004*/ 	.word	0x00000082


	//----- nvinfo : EIATTR_KPARAM_INFO
	.align		4
.L_7:
        /*0008*/ 	.byte	0x04, 0x17
        /*000a*/ 	.short	(.L_9 - .L_8)
.L_8:
        /*000c*/ 	.word	0x00000000
        /*0010*/ 	.short	0x0002
        /*0012*/ 	.short	0x0008
        /*0014*/ 	.byte	0x00, 0xf0, 0x11, 0x00


	//----- nvinfo : EIATTR_KPARAM_INFO
	.align		4
.L_9:
        /*0018*/ 	.byte	0x04, 0x17
        /*001a*/ 	.short	(.L_11 - .L_10)
.L_10:
        /*001c*/ 	.word	0x00000000
        /*0020*/ 	.short	0x0001
        /*0022*/ 	.short	0x0004
        /*0024*/ 	.byte	0x00, 0xf0, 0x11, 0x00


	//----- nvinfo : EIATTR_KPARAM_INFO
	.align		4
.L_11:
        /*0028*/ 	.byte	0x04, 0x17
        /*002a*/ 	.short	(.L_13 - .L_12)
.L_12:
        /*002c*/ 	.word	0x00000000
        /*0030*/ 	.short	0x0000
        /*0032*/ 	.short	0x0000
        /*0034*/ 	.byte	0x00, 0xf0, 0x11, 0x00


	//----- nvinfo : EIATTR_SPARSE_MMA_MASK
	.align		4
.L_13:
        /*0038*/ 	.byte	0x03, 0x50
        /*003a*/ 	.short	0x0000


	//----- nvinfo : EIATTR_MAXREG_COUNT
	.align		4
        /*003c*/ 	.byte	0x03, 0x1b
        /*003e*/ 	.short	0x00ff


	//----- nvinfo : EIATTR_MERCURY_ISA_VERSION
	.align		4
        /*0040*/ 	.byte	0x03, 0x5f
        /*0042*/ 	.short	0x0101


	//----- nvinfo : EIATTR_VRC_CTA_INIT_COUNT
	.align		4
        /*0044*/ 	.byte	0x02, 0x4a
	.zero		1
	.zero		1


	//----- nvinfo : EIATTR_EXIT_INSTR_OFFSETS
	.align		4
        /*0048*/ 	.byte	0x04, 0x1c
        /*004a*/ 	.short	(.L_15 - .L_14)


	//   ....[0]....
.L_14:
        /*004c*/ 	.word	0x00000080


	//   ....[1]....
        /*0050*/ 	.word	0x00000100


	//----- nvinfo : EIATTR_CBANK_PARAM_SIZE
	.align		4
.L_15:
        /*0054*/ 	.byte	0x03, 0x19
        /*0056*/ 	.short	0x000c


	//----- nvinfo : EIATTR_PARAM_CBANK
	.align		4
        /*0058*/ 	.byte	0x04, 0x0a
        /*005a*/ 	.short	(.L_17 - .L_16)
	.align		4
.L_16:
        /*005c*/ 	.word	index@(.nv.constant0._Z13simpleKernel2IfEviii)
        /*0060*/ 	.short	0x0380
        /*0062*/ 	.short	0x000c


	//----- nvinfo : EIATTR_SW_WAR
	.align		4
.L_17:
        /*0064*/ 	.byte	0x04, 0x36
        /*0066*/ 	.short	(.L_19 - .L_18)
.L_18:
        /*0068*/ 	.word	0x00000008
.L_19:


//--------------------- .nv.callgraph             --------------------------
	.section	.nv.callgraph,"",@"SHT_CUDA_CALLGRAPH"
	.align	4
	.sectionentsize	8
	.align		4
        /*0000*/ 	.word	0x00000000
	.align		4
        /*0004*/ 	.word	0xffffffff
	.align		4
        /*0008*/ 	.word	0x00000000
	.align		4
        /*000c*/ 	.word	0xfffffffe
	.align		4
        /*0010*/ 	.word	0x00000000
	.align		4
        /*0014*/ 	.word	0xfffffffd
	.align		4
        /*0018*/ 	.word	0x00000000
	.align		4
        /*001c*/ 	.word	0xfffffffc


//--------------------- .text._Z13simpleKernel2IfEviii --------------------------
	.section	.text._Z13simpleKernel2IfEviii,"ax",@progbits
	.align	128
        .global         _Z13simpleKernel2IfEviii
        .type           _Z13simpleKernel2IfEviii,@function
        .size           _Z13simpleKernel2IfEviii,(.L_x_1 - _Z13simpleKernel2IfEviii)
        .other          _Z13simpleKernel2IfEviii,@"STO_CUDA_ENTRY STV_DEFAULT"
_Z13simpleKernel2IfEviii:
.text._Z13simpleKernel2IfEviii:
[----:B------:R-:W-:Y:S01]  /*0000*/  LDC R1, c[0x0][0x37c] ;  /* 0x0000df00ff017b82 */ /* 0x000fe20000000800 */
[----:B------:R-:W0:Y:S07]  /*0010*/  S2R R0, SR_TID.X ;  /* 0x0000000000007919 */ /* 0x000e2e0000002100 */
[----:B------:R-:W0:Y:S08]  /*0020*/  S2UR UR4, SR_CTAID.X ;  /* 0x00000000000479c3 */ /* 0x000e300000002500 */
[----:B------:R-:W0:Y:S08]  /*0030*/  LDC R3, c[0x0][0x388] ;  /* 0x0000e200ff037b82 */ /* 0x000e300000000800 */
[----:B------:R-:W1:Y:S01]  /*0040*/  LDC.64 R4, c[0x0][0x380] ;  /* 0x0000e000ff047b82 */ /* 0x000e620000000a00 */
[----:B0-----:R-:W-:Y:S01]  /*0050*/  IMAD R3, R3, UR4, R0 ;  /* 0x0000000403037c24 */ /* 0x001fe2000f8e0200 */
[----:B-1----:R-:W-:-:S04]  /*0060*/  ISETP.GE.AND P0, PT, R5, 0x1, PT ;  /* 0x000000010500780c */ /* 0x002fc80003f06270 */
[----:B------:R-:W-:-:S13]  /*0070*/  ISETP.GE.OR P0, PT, R3, R4, !P0 ;  /* 0x000000040300720c */ /* 0x000fda0004706670 */
[----:B------:R-:W-:Y:S05]  /*0080*/  @P0 EXIT ;  /* 0x000000000000094d */ /* 0x000fea0003800000 */
[----:B------:R-:W0:Y:S01]  /*0090*/  S2UR UR5, SR_CgaCtaId ;  /* 0x00000000000579c3 */ /* 0x000e220000008800 */
[----:B------:R-:W-:Y:S01]  /*00a0*/  UMOV UR4, 0x400 ;  /* 0x0000040000047882 */ /* 0x000fe20000000000 */
[----:B------:R-:W-:-:S05]  /*00b0*/  IMAD.SHL.U32 R0, R0, 0x4, RZ ;  /* 0x0000000400007824 */ /* 0x000fca00078e00ff */
[----:B------:R-:W-:Y:S01]  /*00c0*/  LOP3.LUT R2, R0, 0xffc, RZ, 0x3c, !PT ;  /* 0x00000ffc00027812 */ /* 0x000fe200078e3cff */
[----:B0-----:R-:W-:-:S09]  /*00d0*/  ULEA UR4, UR5, UR4, 0x18 ;  /* 0x0000000405047291 */ /* 0x001fd2000f8ec0ff */
[----:B------:R-:W0:Y:S04]  /*00e0*/  LDS R3, [R0+UR4] ;  /* 0x0000000400037984 */ /* 0x000e280008000800 */
[----:B0-----:R-:W-:Y:S01]  /*00f0*/  STS [R2+UR4], R3 ;  /* 0x0000000302007988 */ /* 0x001fe20008000804 */
[----:B------:R-:W-:Y:S05]  /*0100*/  EXIT ;  /* 0x000000000000794d */ /* 0x000fea0003800000 */
.L_x_0:
[----:B------:R-:W-:-:S00]  /*0110*/  BRA `(.L_x_0) ;  /* 0xfffffffc00fc7947 */ /* 0x000fc0000383ffff */
[----:B------:R-:W-:-:S00]  /*0120*/  NOP ;  /* 0x0000000000007918 */ /* 0x000fc00000000000 */
        /* <DEDUP_REMOVED lines=13> */
.L_x_1:


//--------------------- .nv.shared._Z13simpleKernel2IfEviii --------------------------
	.section	.nv.shared._Z13simpleKernel2IfEviii,"aw",@nobits
	.sectionflags	@""
	.align	4
.nv.shared._Z13simpleKernel2IfEviii:
	.zero		5120


//--------------------- .nv.shared.reserved.0     --------------------------
	.section	.nv.shared.reserved.0,"aw",@nobits
	.weak		__nv_reservedSMEM_offset_0_alias
	.size		__nv_reservedSMEM_offset_0_alias, 0, 64
	.other		__nv_reservedSMEM_offset_0_alias,@"STO_CUDA_RESERVED_SHARED STV_DEFAULT"
__nv_reservedSMEM_offset_0_alias:
	.zero		0
	.zero		64


//--------------------- .nv.constant0._Z13simpleKernel2IfEviii --------------------------
	.section	.nv.constant0._Z13simpleKernel2IfEviii,"a",@progbits
	.sectionflags	@""
	.align	4
.nv.constant0._Z13simpleKernel2IfEviii:
	.zero		908


//--------------------- SYMBOLS --------------------------

	.type		.nv.reservedSmem.offset0,@object
	.size		.nv.reservedSmem.offset0,0x4
	.type		.nv.reservedSmem.cap,@object
	.size		.nv.reservedSmem.cap,0x4
